	.headerflags	@"EF_CUDA_TEXMODE_UNIFIED EF_CUDA_64BIT_ADDRESS EF_CUDA_ACCELERATORS EF_CUDA_SM90 EF_CUDA_VIRTUAL_SM(EF_CUDA_SM90)"
	.elftype	@"ET_EXEC"


//--------------------- .nv.info                  --------------------------
	.section	.nv.info,"",@"SHT_CUDA_INFO"
	.align	4


	//----- nvinfo : EIATTR_REGCOUNT
	.align		4
        /*0000*/ 	.byte	0x04, 0x2f
        /*0002*/ 	.short	(.L_1 - .L_0)
	.align		4
.L_0:
        /*0004*/ 	.word	index@(triton_per_fused_cat_mean_0)
        /*0008*/ 	.word	0x0000000e


	//----- nvinfo : EIATTR_MIN_STACK_SIZE
	.align		4
.L_1:
        /*000c*/ 	.byte	0x04, 0x12
        /*000e*/ 	.short	(.L_3 - .L_2)
	.align		4
.L_2:
        /*0010*/ 	.word	index@(triton_per_fused_cat_mean_0)
        /*0014*/ 	.word	0x00000000


	//----- nvinfo : EIATTR_FRAME_SIZE
	.align		4
.L_3:
        /*0018*/ 	.byte	0x04, 0x11
        /*001a*/ 	.short	(.L_5 - .L_4)
	.align		4
.L_4:
        /*001c*/ 	.word	index@(triton_per_fused_cat_mean_0)
        /*0020*/ 	.word	0x00000000


	//----- nvinfo : EIATTR_MIN_STACK_SIZE
	.align		4
.L_5:
        /*0024*/ 	.byte	0x04, 0x12
        /*0026*/ 	.short	(.L_7 - .L_6)
	.align		4
.L_6:
        /*0028*/ 	.word	index@(triton_per_fused_cat_mean_0)
        /*002c*/ 	.word	0x00000000
.L_7:


//--------------------- .nv.info.triton_per_fused_cat_mean_0 --------------------------
	.section	.nv.info.triton_per_fused_cat_mean_0,"",@"SHT_CUDA_INFO"
	.sectionflags	@""
	.align	4


	//----- nvinfo : EIATTR_CUDA_API_VERSION
	.align		4
        /*0000*/ 	.byte	0x04, 0x37
        /*0002*/ 	.short	(.L_9 - .L_8)
.L_8:
        /*0004*/ 	.word	0x0000007c


	//----- nvinfo : EIATTR_KPARAM_INFO
	.align		4
.L_9:
        /*0008*/ 	.byte	0x04, 0x17
        /*000a*/ 	.short	(.L_11 - .L_10)
.L_10:
        /*000c*/ 	.word	0x00000000
        /*0010*/ 	.short	0x0003
        /*0012*/ 	.short	0x0014
        /*0014*/ 	.byte	0x00, 0xf0, 0x11, 0x00


	//----- nvinfo : EIATTR_KPARAM_INFO
	.align		4
.L_11:
        /*0018*/ 	.byte	0x04, 0x17
        /*001a*/ 	.short	(.L_13 - .L_12)
.L_12:
        /*001c*/ 	.word	0x00000000
        /*0020*/ 	.short	0x0002
        /*0022*/ 	.short	0x0010
        /*0024*/ 	.byte	0x00, 0xf0, 0x11, 0x00


	//----- nvinfo : EIATTR_KPARAM_INFO
	.align		4
.L_13:
        /*0028*/ 	.byte	0x04, 0x17
        /*002a*/ 	.short	(.L_15 - .L_14)
.L_14:
        /*002c*/ 	.word	0x00000000
        /*0030*/ 	.short	0x0001
        /*0032*/ 	.short	0x0008
        /*0034*/ 	.byte	0x00, 0xf4, 0x21, 0x00


	//----- nvinfo : EIATTR_KPARAM_INFO
	.align		4
.L_15:
        /*0038*/ 	.byte	0x04, 0x17
        /*003a*/ 	.short	(.L_17 - .L_16)
.L_16:
        /*003c*/ 	.word	0x00000000
        /*0040*/ 	.short	0x0000
        /*0042*/ 	.short	0x0000
        /*0044*/ 	.byte	0x00, 0xf4, 0x21, 0x00


	//----- nvinfo : EIATTR_SPARSE_MMA_MASK
	.align		4
.L_17:
        /*0048*/ 	.byte	0x03, 0x50
        /*004a*/ 	.short	0x0000


	//----- nvinfo : EIATTR_MAXREG_COUNT
	.align		4
        /*004c*/ 	.byte	0x03, 0x1b
        /*004e*/ 	.short	0x00ff


	//----- nvinfo : EIATTR_COOP_GROUP_MASK_REGIDS
	.align		4
        /*0050*/ 	.byte	0x04, 0x29
        /*0052*/ 	.short	(.L_19 - .L_18)


	//   ....[0]....
.L_18:
        /*0054*/ 	.word	0xffffffff


	//   ....[1]....
        /*0058*/ 	.word	0xffffffff


	//   ....[2]....
        /*005c*/ 	.word	0xffffffff


	//   ....[3]....
        /*0060*/ 	.word	0xffffffff


	//----- nvinfo : EIATTR_COOP_GROUP_INSTR_OFFSETS
	.align		4
.L_19:
        /*0064*/ 	.byte	0x04, 0x28
        /*0066*/ 	.short	(.L_21 - .L_20)


	//   ....[0]....
.L_20:
        /*0068*/ 	.word	0x000000f0


	//   ....[1]....
        /*006c*/ 	.word	0x00000120


	//   ....[2]....
        /*0070*/ 	.word	0x00000140


	//   ....[3]....
        /*0074*/ 	.word	0x00000170


	//----- nvinfo : EIATTR_EXIT_INSTR_OFFSETS
	.align		4
.L_21:
        /*0078*/ 	.byte	0x04, 0x1c
        /*007a*/ 	.short	(.L_23 - .L_22)


	//   ....[0]....
.L_22:
        /*007c*/ 	.word	0x000001a0


	//   ....[1]....
        /*0080*/ 	.word	0x000001d0


	//----- nvinfo : EIATTR_REQNTID
	.align		4
.L_23:
        /*0084*/ 	.byte	0x04, 0x10
        /*0086*/ 	.short	(.L_25 - .L_24)
.L_24:
        /*0088*/ 	.word	0x00000040
        /*008c*/ 	.word	0x00000001
        /*0090*/ 	.word	0x00000001


	//----- nvinfo : EIATTR_CBANK_PARAM_SIZE
	.align		4
.L_25:
        /*0094*/ 	.byte	0x03, 0x19
        /*0096*/ 	.short	0x0018


	//----- nvinfo : EIATTR_PARAM_CBANK
	.align		4
        /*0098*/ 	.byte	0x04, 0x0a
        /*009a*/ 	.short	(.L_27 - .L_26)
	.align		4
.L_26:
        /*009c*/ 	.word	index@(.nv.constant0.triton_per_fused_cat_mean_0)
        /*00a0*/ 	.short	0x0210
        /*00a2*/ 	.short	0x0018


	//----- nvinfo : EIATTR_SW_WAR
	.align		4
.L_27:
        /*00a4*/ 	.byte	0x04, 0x36
        /*00a6*/ 	.short	(.L_29 - .L_28)
.L_28:
        /*00a8*/ 	.word	0x00000008
.L_29:


//--------------------- .nv.callgraph             --------------------------
	.section	.nv.callgraph,"",@"SHT_CUDA_CALLGRAPH"
	.align	4
	.sectionentsize	8
	.align		4
        /*0000*/ 	.word	0x00000000
	.align		4
        /*0004*/ 	.word	0xffffffff
	.align		4
        /*0008*/ 	.word	0x00000000
	.align		4
        /*000c*/ 	.word	0xfffffffe
	.align		4
        /*0010*/ 	.word	0x00000000
	.align		4
        /*0014*/ 	.word	0xfffffffd
	.align		4
        /*0018*/ 	.word	0x00000000
	.align		4
        /*001c*/ 	.word	0xfffffffc


//--------------------- .text.triton_per_fused_cat_mean_0 --------------------------
	.section	.text.triton_per_fused_cat_mean_0,"ax",@progbits
	.align	128
        .global         triton_per_fused_cat_mean_0
        .type           triton_per_fused_cat_mean_0,@function
        .size           triton_per_fused_cat_mean_0,(.L_x_1 - triton_per_fused_cat_mean_0)
        .other          triton_per_fused_cat_mean_0,@"STO_CUDA_ENTRY STV_DEFAULT"
triton_per_fused_cat_mean_0:
.text.triton_per_fused_cat_mean_0:
[----:B------:R-:W0:Y:S02]  /*0000*/  LDC R1, c[0x0][0x28] ;  /* 0x00000a00ff017b82 */ /* 0x000e240000000800 */
[----:B------:R-:W1:Y:S01]  /*0010*/  S2R R10, SR_TID.X ;  /* 0x00000000000a7919 */ /* 0x000e620000002100 */
[----:B------:R-:W2:Y:S01]  /*0020*/  LDC.64 R2, c[0x0][0x210] ;  /* 0x00008400ff027b82 */ /* 0x000ea20000000a00 */
[----:B------:R-:W-:Y:S01]  /*0030*/  ULDC.64 UR4, c[0x0][0x208] ;  /* 0x0000820000047ab9 */ /* 0x000fe20000000a00 */
[----:B------:R-:W3:Y:S01]  /*0040*/  S2R R11, SR_CTAID.X ;  /* 0x00000000000b7919 */ /* 0x000ee20000002500 */
[----:B-1----:R-:W-:Y:S02]  /*0050*/  LOP3.LUT R0, R10, 0xf, RZ, 0xc0, !PT ;  /* 0x0000000f0a007812 */ /* 0x002fe400078ec0ff */
[C---:B---3--:R-:W-:Y:S02]  /*0060*/  ISETP.GE.AND P0, PT, R11.reuse, 0x10, PT ;  /* 0x000000100b00780c */ /* 0x048fe40003f06270 */
[----:B------:R-:W-:Y:S01]  /*0070*/  LEA R5, R11, R0, 0x4 ;  /* 0x000000000b057211 */ /* 0x000fe200078e20ff */
[----:B------:R-:W-:-:S04]  /*0080*/  HFMA2.MMA R0, -RZ, RZ, 0, 0 ;  /* 0x00000000ff007435 */ /* 0x000fc800000001ff */
[----:B--2---:R-:W-:-:S06]  /*0090*/  IMAD.WIDE R2, R5, 0x4, R2 ;  /* 0x0000000405027825 */ /* 0x004fcc00078e0202 */
[----:B------:R1:W2:Y:S02]  /*00a0*/  @!P0 LDG.E R0, desc[UR4][R2.64] ;  /* 0x0000000402008981 */ /* 0x0002a4000c1e1900 */
[----:B-1----:R-:W-:Y:S01]  /*00b0*/  IMAD R3, R11, 0x6e, RZ ;  /* 0x0000006e0b037824 */ /* 0x002fe200078e02ff */
[----:B--2---:R-:W-:-:S04]  /*00c0*/  SEL R0, R0, RZ, !P0 ;  /* 0x000000ff00007207 */ /* 0x004fc80004000000 */
[----:B------:R-:W-:Y:S02]  /*00d0*/  FSEL R0, R0, RZ, !P0 ;  /* 0x000000ff00007208 */ /* 0x000fe40004000000 */
[----:B------:R-:W-:-:S03]  /*00e0*/  LOP3.LUT P0, RZ, R10, 0x3f, RZ, 0xc0, !PT ;  /* 0x0000003f0aff7812 */ /* 0x000fc6000780c0ff */
[----:B------:R-:W1:Y:S01]  /*00f0*/  SHFL.BFLY PT, R5, R0, 0x8, 0x1f ;  /* 0x0d001f0000057f89 */ /* 0x000e6200000e0000 */
[----:B------:R-:W-:Y:S01]  /*0100*/  ISETP.LT.AND P0, PT, R11, 0x10, !P0 ;  /* 0x000000100b00780c */ /* 0x000fe20004701270 */
[----:B-1----:R-:W-:-:S05]  /*0110*/  FADD R6, R0, R5 ;  /* 0x0000000500067221 */ /* 0x002fca0000000000 */
[----:B------:R-:W1:Y:S02]  /*0120*/  SHFL.BFLY PT, R5, R6, 0x4, 0x1f ;  /* 0x0c801f0006057f89 */ /* 0x000e6400000e0000 */
[----:B-1----:R-:W-:-:S05]  /*0130*/  FADD R7, R6, R5 ;  /* 0x0000000506077221 */ /* 0x002fca0000000000 */
[----:B------:R-:W1:Y:S02]  /*0140*/  SHFL.BFLY PT, R4, R7, 0x2, 0x1f ;  /* 0x0c401f0007047f89 */ /* 0x000e6400000e0000 */
[----:B-1----:R-:W-:Y:S02]  /*0150*/  FADD R8, R7, R4 ;  /* 0x0000000407087221 */ /* 0x002fe40000000000 */
[----:B------:R-:W1:Y:S03]  /*0160*/  LDC.64 R4, c[0x0][0x218] ;  /* 0x00008600ff047b82 */ /* 0x000e660000000a00 */
[----:B------:R-:W2:Y:S01]  /*0170*/  SHFL.BFLY PT, R9, R8, 0x1, 0x1f ;  /* 0x0c201f0008097f89 */ /* 0x000ea200000e0000 */
[----:B-1----:R-:W-:-:S04]  /*0180*/  IMAD.WIDE R2, R3, 0x4, R4 ;  /* 0x0000000403027825 */ /* 0x002fc800078e0204 */
[----:B--2---:R-:W-:Y:S01]  /*0190*/  FADD R9, R8, R9 ;  /* 0x0000000908097221 */ /* 0x004fe20000000000 */
[----:B------:R-:W-:Y:S06]  /*01a0*/  @!P0 EXIT ;  /* 0x000000000000894d */ /* 0x000fec0003800000 */
[----:B------:R-:W-:-:S05]  /*01b0*/  FMUL R9, R9, 0.0625 ;  /* 0x3d80000009097820 */ /* 0x000fca0000400000 */
[----:B------:R-:W-:Y:S01]  /*01c0*/  STG.E desc[UR4][R2.64], R9 ;  /* 0x0000000902007986 */ /* 0x000fe2000c101904 */
[----:B------:R-:W-:Y:S05]  /*01d0*/  EXIT ;  /* 0x000000000000794d */ /* 0x000fea0003800000 */
.L_x_0:
[----:B------:R-:W-:-:S00]  /*01e0*/  BRA `(.L_x_0) ;  /* 0xfffffffc00fc7947 */ /* 0x000fc0000383ffff */
[----:B------:R-:W-:-:S00]  /*01f0*/  NOP ;  /* 0x0000000000007918 */ /* 0x000fc00000000000 */
        /* <DEDUP_REMOVED lines=8> */
.L_x_1:


//--------------------- .nv.constant0.triton_per_fused_cat_mean_0 --------------------------
	.section	.nv.constant0.triton_per_fused_cat_mean_0,"a",@progbits
	.sectionflags	@""
	.align	4
.nv.constant0.triton_per_fused_cat_mean_0:
	.zero		552
